	.headerflags	@"EF_CUDA_TEXMODE_UNIFIED EF_CUDA_64BIT_ADDRESS EF_CUDA_ACCELERATORS EF_CUDA_SM90 EF_CUDA_VIRTUAL_SM(EF_CUDA_SM90)"
	.elftype	@"ET_EXEC"


//--------------------- .nv.info                  --------------------------
	.section	.nv.info,"",@"SHT_CUDA_INFO"
	.align	4


	//----- nvinfo : EIATTR_REGCOUNT
	.align		4
        /*0000*/ 	.byte	0x04, 0x2f
        /*0002*/ 	.short	(.L_1 - .L_0)
	.align		4
.L_0:
        /*0004*/ 	.word	index@(triton_poi_fused__to_copy_9)
        /*0008*/ 	.word	0x0000000a


	//----- nvinfo : EIATTR_MIN_STACK_SIZE
	.align		4
.L_1:
        /*000c*/ 	.byte	0x04, 0x12
        /*000e*/ 	.short	(.L_3 - .L_2)
	.align		4
.L_2:
        /*0010*/ 	.word	index@(triton_poi_fused__to_copy_9)
        /*0014*/ 	.word	0x00000000


	//----- nvinfo : EIATTR_FRAME_SIZE
	.align		4
.L_3:
        /*0018*/ 	.byte	0x04, 0x11
        /*001a*/ 	.short	(.L_5 - .L_4)
	.align		4
.L_4:
        /*001c*/ 	.word	index@(triton_poi_fused__to_copy_9)
        /*0020*/ 	.word	0x00000000


	//----- nvinfo : EIATTR_MIN_STACK_SIZE
	.align		4
.L_5:
        /*0024*/ 	.byte	0x04, 0x12
        /*0026*/ 	.short	(.L_7 - .L_6)
	.align		4
.L_6:
        /*0028*/ 	.word	index@(triton_poi_fused__to_copy_9)
        /*002c*/ 	.word	0x00000000
.L_7:


//--------------------- .nv.info.triton_poi_fused__to_copy_9 --------------------------
	.section	.nv.info.triton_poi_fused__to_copy_9,"",@"SHT_CUDA_INFO"
	.sectionflags	@""
	.align	4


	//----- nvinfo : EIATTR_CUDA_API_VERSION
	.align		4
        /*0000*/ 	.byte	0x04, 0x37
        /*0002*/ 	.short	(.L_9 - .L_8)
.L_8:
        /*0004*/ 	.word	0x0000007c


	//----- nvinfo : EIATTR_KPARAM_INFO
	.align		4
.L_9:
        /*0008*/ 	.byte	0x04, 0x17
        /*000a*/ 	.short	(.L_11 - .L_10)
.L_10:
        /*000c*/ 	.word	0x00000000
        /*0010*/ 	.short	0x0001
        /*0012*/ 	.short	0x0008
        /*0014*/ 	.byte	0x00, 0xf0, 0x11, 0x00


	//----- nvinfo : EIATTR_KPARAM_INFO
	.align		4
.L_11:
        /*0018*/ 	.byte	0x04, 0x17
        /*001a*/ 	.short	(.L_13 - .L_12)
.L_12:
        /*001c*/ 	.word	0x00000000
        /*0020*/ 	.short	0x0000
        /*0022*/ 	.short	0x0000
        /*0024*/ 	.byte	0x00, 0xf4, 0x21, 0x00


	//----- nvinfo : EIATTR_SPARSE_MMA_MASK
	.align		4
.L_13:
        /*0028*/ 	.byte	0x03, 0x50
        /*002a*/ 	.short	0x0000


	//----- nvinfo : EIATTR_MAXREG_COUNT
	.align		4
        /*002c*/ 	.byte	0x03, 0x1b
        /*002e*/ 	.short	0x00ff


	//----- nvinfo : EIATTR_EXIT_INSTR_OFFSETS
	.align		4
        /*0030*/ 	.byte	0x04, 0x1c
        /*0032*/ 	.short	(.L_15 - .L_14)


	//   ....[0]....
.L_14:
        /*0034*/ 	.word	0x00000140


	//   ....[1]....
        /*0038*/ 	.word	0x00000170


	//----- nvinfo : EIATTR_REQNTID
	.align		4
.L_15:
        /*003c*/ 	.byte	0x04, 0x10
        /*003e*/ 	.short	(.L_17 - .L_16)
.L_16:
        /*0040*/ 	.word	0x00000020
        /*0044*/ 	.word	0x00000001
        /*0048*/ 	.word	0x00000001


	//----- nvinfo : EIATTR_CBANK_PARAM_SIZE
	.align		4
.L_17:
        /*004c*/ 	.byte	0x03, 0x19
        /*004e*/ 	.short	0x000c


	//----- nvinfo : EIATTR_PARAM_CBANK
	.align		4
        /*0050*/ 	.byte	0x04, 0x0a
        /*0052*/ 	.short	(.L_19 - .L_18)
	.align		4
.L_18:
        /*0054*/ 	.word	index@(.nv.constant0.triton_poi_fused__to_copy_9)
        /*0058*/ 	.short	0x0210
        /*005a*/ 	.short	0x000c


	//----- nvinfo : EIATTR_SW_WAR
	.align		4
.L_19:
        /*005c*/ 	.byte	0x04, 0x36
        /*005e*/ 	.short	(.L_21 - .L_20)
.L_20:
        /*0060*/ 	.word	0x00000008
.L_21:


//--------------------- .nv.callgraph             --------------------------
	.section	.nv.callgraph,"",@"SHT_CUDA_CALLGRAPH"
	.align	4
	.sectionentsize	8
	.align		4
        /*0000*/ 	.word	0x00000000
	.align		4
        /*0004*/ 	.word	0xffffffff
	.align		4
        /*0008*/ 	.word	0x00000000
	.align		4
        /*000c*/ 	.word	0xfffffffe
	.align		4
        /*0010*/ 	.word	0x00000000
	.align		4
        /*0014*/ 	.word	0xfffffffd
	.align		4
        /*0018*/ 	.word	0x00000000
	.align		4
        /*001c*/ 	.word	0xfffffffc


//--------------------- .text.triton_poi_fused__to_copy_9 --------------------------
	.section	.text.triton_poi_fused__to_copy_9,"ax",@progbits
	.align	128
        .global         triton_poi_fused__to_copy_9
        .type           triton_poi_fused__to_copy_9,@function
        .size           triton_poi_fused__to_copy_9,(.L_x_1 - triton_poi_fused__to_copy_9)
        .other          triton_poi_fused__to_copy_9,@"STO_CUDA_ENTRY STV_DEFAULT"
triton_poi_fused__to_copy_9:
.text.triton_poi_fused__to_copy_9:
[----:B------:R-:W0:Y:S02]  /*0000*/  LDC R1, c[0x0][0x28] ;  /* 0x00000a00ff017b82 */ /* 0x000e240000000800 */
[----:B------:R-:W1:Y:S01]  /*0010*/  S2R R0, SR_TID.X ;  /* 0x0000000000007919 */ /* 0x000e620000002100 */
[----:B------:R-:W2:Y:S01]  /*0020*/  S2R R5, SR_CTAID.X ;  /* 0x0000000000057919 */ /* 0x000ea20000002500 */
[----:B-1----:R-:W-:-:S05]  /*0030*/  IMAD.SHL.U32 R0, R0, 0x2, RZ ;  /* 0x0000000200007824 */ /* 0x002fca00078e00ff */
[----:B------:R-:W-:-:S05]  /*0040*/  LOP3.LUT R0, R0, 0x3e, RZ, 0xc0, !PT ;  /* 0x0000003e00007812 */ /* 0x000fca00078ec0ff */
[----:B--2---:R-:W-:-:S04]  /*0050*/  IMAD R5, R5, 0x40, R0 ;  /* 0x0000004005057824 */ /* 0x004fc800078e0200 */
[C---:B------:R-:W-:Y:S01]  /*0060*/  VIADD R0, R5.reuse, 0x1 ;  /* 0x0000000105007836 */ /* 0x040fe20000000000 */
[----:B------:R-:W-:Y:S02]  /*0070*/  I2FP.F32.S32 R2, R5 ;  /* 0x0000000500027245 */ /* 0x000fe40000201400 */
[----:B------:R-:W-:Y:S02]  /*0080*/  ISETP.GE.AND P0, PT, R5, 0x40, PT ;  /* 0x000000400500780c */ /* 0x000fe40003f06270 */
[----:B------:R-:W-:Y:S01]  /*0090*/  I2FP.F32.S32 R0, R0 ;  /* 0x0000000000007245 */ /* 0x000fe20000201400 */
[----:B------:R-:W-:Y:S02]  /*00a0*/  FMUL R4, R2, 0.11111111193895339966 ;  /* 0x3de38e3902047820 */ /* 0x000fe40000400000 */
[----:B------:R-:W1:Y:S02]  /*00b0*/  LDC.64 R2, c[0x0][0x210] ;  /* 0x00008400ff027b82 */ /* 0x000e640000000a00 */
[----:B------:R-:W-:Y:S01]  /*00c0*/  FMUL R0, R0, 0.11111111193895339966 ;  /* 0x3de38e3900007820 */ /* 0x000fe20000400000 */
[----:B------:R-:W-:-:S04]  /*00d0*/  FMNMX R4, RZ, R4, !PT ;  /* 0x00000004ff047209 */ /* 0x000fc80007800000 */
[----:B------:R-:W-:Y:S02]  /*00e0*/  FMNMX R0, RZ, R0, !PT ;  /* 0x00000000ff007209 */ /* 0x000fe40007800000 */
[----:B------:R-:W2:Y:S08]  /*00f0*/  F2I.TRUNC.NTZ R4, R4 ;  /* 0x0000000400047305 */ /* 0x000eb0000020f100 */
[----:B------:R-:W3:Y:S01]  /*0100*/  F2I.TRUNC.NTZ R6, R0 ;  /* 0x0000000000067305 */ /* 0x000ee2000020f100 */
[----:B-1----:R-:W-:Y:S01]  /*0110*/  IMAD.WIDE R2, R5, 0x8, R2 ;  /* 0x0000000805027825 */ /* 0x002fe200078e0202 */
[----:B--2---:R-:W-:-:S02]  /*0120*/  SHF.R.S32.HI R5, RZ, 0x1f, R4 ;  /* 0x0000001fff057819 */ /* 0x004fc40000011404 */
[----:B---3--:R-:W-:Y:S01]  /*0130*/  SHF.R.S32.HI R7, RZ, 0x1f, R6 ;  /* 0x0000001fff077819 */ /* 0x008fe20000011406 */
[----:B------:R-:W-:Y:S06]  /*0140*/  @P0 EXIT ;  /* 0x000000000000094d */ /* 0x000fec0003800000 */
[----:B------:R-:W-:Y:S02]  /*0150*/  ULDC.64 UR4, c[0x0][0x208] ;  /* 0x0000820000047ab9 */ /* 0x000fe40000000a00 */
[----:B------:R-:W-:Y:S01]  /*0160*/  STG.E.128 desc[UR4][R2.64], R4 ;  /* 0x0000000402007986 */ /* 0x000fe2000c101d04 */
[----:B------:R-:W-:Y:S05]  /*0170*/  EXIT ;  /* 0x000000000000794d */ /* 0x000fea0003800000 */
.L_x_0:
[----:B------:R-:W-:-:S00]  /*0180*/  BRA `(.L_x_0) ;  /* 0xfffffffc00fc7947 */ /* 0x000fc0000383ffff */
[----:B------:R-:W-:-:S00]  /*0190*/  NOP ;  /* 0x0000000000007918 */ /* 0x000fc00000000000 */
        /* <DEDUP_REMOVED lines=14> */
.L_x_1:


//--------------------- .nv.constant0.triton_poi_fused__to_copy_9 --------------------------
	.section	.nv.constant0.triton_poi_fused__to_copy_9,"a",@progbits
	.sectionflags	@""
	.align	4
.nv.constant0.triton_poi_fused__to_copy_9:
	.zero		540
